//
// Generated by NVIDIA NVVM Compiler
//
// Compiler Build ID: CL-36424714
// Cuda compilation tools, release 13.0, V13.0.88
// Based on NVVM 20.0.0
//

.version 9.0
.target sm_100
.address_size 64

	// .globl	_Z17leaky_relu_kernelPK6float4PS_mmf

.visible .entry _Z17leaky_relu_kernelPK6float4PS_mmf(
	.param .u64 .ptr .align 1 _Z17leaky_relu_kernelPK6float4PS_mmf_param_0,
	.param .u64 .ptr .align 1 _Z17leaky_relu_kernelPK6float4PS_mmf_param_1,
	.param .u64 _Z17leaky_relu_kernelPK6float4PS_mmf_param_2,
	.param .u64 _Z17leaky_relu_kernelPK6float4PS_mmf_param_3,
	.param .f32 _Z17leaky_relu_kernelPK6float4PS_mmf_param_4
)
{
	.reg .pred 	%p<12>;
	.reg .b32 	%r<13>;
	.reg .b32 	%f<26>;
	.reg .b64 	%rd<12>;

	ld.param.u64 	%rd1, [_Z17leaky_relu_kernelPK6float4PS_mmf_param_0];
	ld.param.u64 	%rd2, [_Z17leaky_relu_kernelPK6float4PS_mmf_param_1];
	ld.param.u64 	%rd4, [_Z17leaky_relu_kernelPK6float4PS_mmf_param_2];
	ld.param.u64 	%rd3, [_Z17leaky_relu_kernelPK6float4PS_mmf_param_3];
	ld.param.f32 	%f1, [_Z17leaky_relu_kernelPK6float4PS_mmf_param_4];
	mov.u32 	%r3, %ctaid.y;
	mov.u32 	%r4, %ntid.y;
	mov.u32 	%r5, %tid.y;
	mad.lo.s32 	%r1, %r3, %r4, %r5;
	mov.u32 	%r6, %ctaid.x;
	mov.u32 	%r7, %ntid.x;
	mov.u32 	%r8, %tid.x;
	mad.lo.s32 	%r9, %r6, %r7, %r8;
	shl.b32 	%r2, %r9, 2;
	cvt.u64.u32 	%rd5, %r1;
	setp.le.u64 	%p1, %rd4, %rd5;
	cvt.s64.s32 	%rd6, %r2;
	setp.le.u64 	%p2, %rd3, %rd6;
	or.pred  	%p3, %p1, %p2;
	@%p3 bra 	$L__BB0_2;
	cvta.to.global.u64 	%rd8, %rd2;
	shr.u64 	%rd9, %rd3, 2;
	shr.s32 	%r10, %r2, 2;
	cvt.u32.u64 	%r11, %rd9;
	mad.lo.s32 	%r12, %r1, %r11, %r10;
	mul.wide.s32 	%rd10, %r12, 16;
	add.s64 	%rd7, %rd1, %rd10;
	// begin inline asm
	ld.global.nc.v4.f32 {%f2,%f3,%f4,%f5}, [%rd7];
	// end inline asm
	setp.ge.f32 	%p4, %f2, 0f00000000;
	selp.f32 	%f6, 0f3F800000, 0f00000000, %p4;
	mul.f32 	%f7, %f1, %f2;
	setp.lt.f32 	%p5, %f2, 0f00000000;
	selp.f32 	%f8, 0f3F800000, 0f00000000, %p5;
	mul.f32 	%f9, %f7, %f8;
	fma.rn.f32 	%f10, %f2, %f6, %f9;
	setp.ge.f32 	%p6, %f3, 0f00000000;
	selp.f32 	%f11, 0f3F800000, 0f00000000, %p6;
	mul.f32 	%f12, %f1, %f3;
	setp.lt.f32 	%p7, %f3, 0f00000000;
	selp.f32 	%f13, 0f3F800000, 0f00000000, %p7;
	mul.f32 	%f14, %f12, %f13;
	fma.rn.f32 	%f15, %f3, %f11, %f14;
	setp.ge.f32 	%p8, %f4, 0f00000000;
	selp.f32 	%f16, 0f3F800000, 0f00000000, %p8;
	mul.f32 	%f17, %f1, %f4;
	setp.lt.f32 	%p9, %f4, 0f00000000;
	selp.f32 	%f18, 0f3F800000, 0f00000000, %p9;
	mul.f32 	%f19, %f17, %f18;
	fma.rn.f32 	%f20, %f4, %f16, %f19;
	setp.ge.f32 	%p10, %f5, 0f00000000;
	selp.f32 	%f21, 0f3F800000, 0f00000000, %p10;
	mul.f32 	%f22, %f1, %f5;
	setp.lt.f32 	%p11, %f5, 0f00000000;
	selp.f32 	%f23, 0f3F800000, 0f00000000, %p11;
	mul.f32 	%f24, %f22, %f23;
	fma.rn.f32 	%f25, %f5, %f21, %f24;
	add.s64 	%rd11, %rd8, %rd10;
	st.global.v4.f32 	[%rd11], {%f10, %f15, %f20, %f25};
$L__BB0_2:
	ret;

}


// ===== COMPILED SASS (sm_100) =====

	.target	sm_100

	.elftype	@"ET_EXEC"


//--------------------- .note.nv.tkinfo           --------------------------
	.section	.note.nv.tkinfo,"",@"SHT_NOTE"
	.sectionflags	@"SHF_NOTE_NV_TKINFO"
	.tkinfo
        /*0018*/ 	.word	0x00000002
        /*0030*/ 	.string	""
        /*0030*/ 	.string	"ptxas"
        /*0030*/ 	.string	"Cuda compilation tools, release 13.0, V13.0.88"
        /*0030*/ 	.string	"Build cuda_13.0.r13.0/compiler.36424714_0"
        /*0030*/ 	.string	"-arch sm_100 -m 64 "



//--------------------- .note.nv.cuinfo           --------------------------
	.section	.note.nv.cuinfo,"",@"SHT_NOTE"
	.sectionflags	@"SHF_NOTE_NV_CUINFO"
        /*0018*/ 	.short	0x0002
        /*001a*/ 	.short	0x0064
        /*001c*/ 	.short	0x0082
	.zero		2


//--------------------- .nv.info                  --------------------------
	.section	.nv.info,"",@"SHT_CUDA_INFO"
	.align	4


	//----- nvinfo : EIATTR_REGCOUNT
	.align		4
        /*0000*/ 	.byte	0x04, 0x2f
        /*0002*/ 	.short	(.L_1 - .L_0)
	.align		4
.L_0:
        /*0004*/ 	.word	index@(_Z17leaky_relu_kernelPK6float4PS_mmf)
        /*0008*/ 	.word	0x00000016


	//----- nvinfo : EIATTR_FRAME_SIZE
	.align		4
.L_1:
        /*000c*/ 	.byte	0x04, 0x11
        /*000e*/ 	.short	(.L_3 - .L_2)
	.align		4
.L_2:
        /*0010*/ 	.word	index@(_Z17leaky_relu_kernelPK6float4PS_mmf)
        /*0014*/ 	.word	0x00000000


	//----- nvinfo : EIATTR_MIN_STACK_SIZE
	.align		4
.L_3:
        /*0018*/ 	.byte	0x04, 0x12
        /*001a*/ 	.short	(.L_5 - .L_4)
	.align		4
.L_4:
        /*001c*/ 	.word	index@(_Z17leaky_relu_kernelPK6float4PS_mmf)
        /*0020*/ 	.word	0x00000000
.L_5:


//--------------------- .nv.compat                --------------------------
	.section	.nv.compat,"",@"SHT_CUDA_COMPAT_INFO"
	.align	4
        /*0000*/ 	.byte	0x02, 0x09, 0x00, 0x00, 0x02, 0x02, 0x01, 0x00, 0x02, 0x05, 0x05, 0x00, 0x03, 0x07, 0x01, 0x01
        /*0010*/ 	.byte	0x02, 0x03, 0x00, 0x00, 0x02, 0x06, 0x01, 0x00, 0x04, 0x0b, 0x08, 0x00, 0x09, 0x00, 0x00, 0x00
        /*0020*/ 	.byte	0x00, 0x00, 0x00, 0x00


//--------------------- .nv.info._Z17leaky_relu_kernelPK6float4PS_mmf --------------------------
	.section	.nv.info._Z17leaky_relu_kernelPK6float4PS_mmf,"",@"SHT_CUDA_INFO"
	.sectionflags	@""
	.align	4


	//----- nvinfo : EIATTR_CUDA_API_VERSION
	.align		4
        /*0000*/ 	.byte	0x04, 0x37
        /*0002*/ 	.short	(.L_7 - .L_6)
.L_6:
        /*0004*/ 	.word	0x00000082


	//----- nvinfo : EIATTR_KPARAM_INFO
	.align		4
.L_7:
        /*0008*/ 	.byte	0x04, 0x17
        /*000a*/ 	.short	(.L_9 - .L_8)
.L_8:
        /*000c*/ 	.word	0x00000000
        /*0010*/ 	.short	0x0004
        /*0012*/ 	.short	0x0020
        /*0014*/ 	.byte	0x00, 0xf0, 0x11, 0x00


	//----- nvinfo : EIATTR_KPARAM_INFO
	.align		4
.L_9:
        /*0018*/ 	.byte	0x04, 0x17
        /*001a*/ 	.short	(.L_11 - .L_10)
.L_10:
        /*001c*/ 	.word	0x00000000
        /*0020*/ 	.short	0x0003
        /*0022*/ 	.short	0x0018
        /*0024*/ 	.byte	0x00, 0xf0, 0x21, 0x00


	//----- nvinfo : EIATTR_KPARAM_INFO
	.align		4
.L_11:
        /*0028*/ 	.byte	0x04, 0x17
        /*002a*/ 	.short	(.L_13 - .L_12)
.L_12:
        /*002c*/ 	.word	0x00000000
        /*0030*/ 	.short	0x0002
        /*0032*/ 	.short	0x0010
        /*0034*/ 	.byte	0x00, 0xf0, 0x21, 0x00


	//----- nvinfo : EIATTR_KPARAM_INFO
	.align		4
.L_13:
        /*0038*/ 	.byte	0x04, 0x17
        /*003a*/ 	.short	(.L_15 - .L_14)
.L_14:
        /*003c*/ 	.word	0x00000000
        /*0040*/ 	.short	0x0001
        /*0042*/ 	.short	0x0008
        /*0044*/ 	.byte	0x00, 0xf5, 0x21, 0x00


	//----- nvinfo : EIATTR_KPARAM_INFO
	.align		4
.L_15:
        /*0048*/ 	.byte	0x04, 0x17
        /*004a*/ 	.short	(.L_17 - .L_16)
.L_16:
        /*004c*/ 	.word	0x00000000
        /*0050*/ 	.short	0x0000
        /*0052*/ 	.short	0x0000
        /*0054*/ 	.byte	0x00, 0xf5, 0x21, 0x00


	//----- nvinfo : EIATTR_SPARSE_MMA_MASK
	.align		4
.L_17:
        /*0058*/ 	.byte	0x03, 0x50
        /*005a*/ 	.short	0x0000


	//----- nvinfo : EIATTR_MAXREG_COUNT
	.align		4
        /*005c*/ 	.byte	0x03, 0x1b
        /*005e*/ 	.short	0x00ff


	//----- nvinfo : EIATTR_MERCURY_ISA_VERSION
	.align		4
        /*0060*/ 	.byte	0x03, 0x5f
        /*0062*/ 	.short	0x0101


	//----- nvinfo : EIATTR_VRC_CTA_INIT_COUNT
	.align		4
        /*0064*/ 	.byte	0x02, 0x4a
	.zero		1
	.zero		1


	//----- nvinfo : EIATTR_EXIT_INSTR_OFFSETS
	.align		4
        /*0068*/ 	.byte	0x04, 0x1c
        /*006a*/ 	.short	(.L_19 - .L_18)


	//   ....[0]....
.L_18:
        /*006c*/ 	.word	0x00000100


	//   ....[1]....
        /*0070*/ 	.word	0x00000300


	//----- nvinfo : EIATTR_CBANK_PARAM_SIZE
	.align		4
.L_19:
        /*0074*/ 	.byte	0x03, 0x19
        /*0076*/ 	.short	0x0024


	//----- nvinfo : EIATTR_PARAM_CBANK
	.align		4
        /*0078*/ 	.byte	0x04, 0x0a
        /*007a*/ 	.short	(.L_21 - .L_20)
	.align		4
.L_20:
        /*007c*/ 	.word	index@(.nv.constant0._Z17leaky_relu_kernelPK6float4PS_mmf)
        /*0080*/ 	.short	0x0380
        /*0082*/ 	.short	0x0024


	//----- nvinfo : EIATTR_SW_WAR
	.align		4
.L_21:
        /*0084*/ 	.byte	0x04, 0x36
        /*0086*/ 	.short	(.L_23 - .L_22)
.L_22:
        /*0088*/ 	.word	0x00000008
.L_23:


//--------------------- .nv.callgraph             --------------------------
	.section	.nv.callgraph,"",@"SHT_CUDA_CALLGRAPH"
	.align	4
	.sectionentsize	8
	.align		4
        /*0000*/ 	.word	0x00000000
	.align		4
        /*0004*/ 	.word	0xffffffff
	.align		4
        /*0008*/ 	.word	0x00000000
	.align		4
        /*000c*/ 	.word	0xfffffffe
	.align		4
        /*0010*/ 	.word	0x00000000
	.align		4
        /*0014*/ 	.word	0xfffffffd
	.align		4
        /*0018*/ 	.word	0x00000000
	.align		4
        /*001c*/ 	.word	0xfffffffc


//--------------------- .text._Z17leaky_relu_kernelPK6float4PS_mmf --------------------------
	.section	.text._Z17leaky_relu_kernelPK6float4PS_mmf,"ax",@progbits
	.align	128
        .global         _Z17leaky_relu_kernelPK6float4PS_mmf
        .type           _Z17leaky_relu_kernelPK6float4PS_mmf,@function
        .size           _Z17leaky_relu_kernelPK6float4PS_mmf,(.L_x_1 - _Z17leaky_relu_kernelPK6float4PS_mmf)
        .other          _Z17leaky_relu_kernelPK6float4PS_mmf,@"STO_CUDA_ENTRY STV_DEFAULT"
_Z17leaky_relu_kernelPK6float4PS_mmf:
.text._Z17leaky_relu_kernelPK6float4PS_mmf:
[----:B------:R-:W-:Y:S01]  /*0000*/  LDC R1, c[0x0][0x37c] ;  /* 0x0000df00ff017b82 */ /* 0x000fe20000000800 */
[----:B------:R-:W0:Y:S07]  /*0010*/  S2R R3, SR_TID.X ;  /* 0x0000000000037919 */ /* 0x000e2e0000002100 */
[----:B------:R-:W1:Y:S01]  /*0020*/  LDC R9, c[0x0][0x364] ;  /* 0x0000d900ff097b82 */ /* 0x000e620000000800 */
[----:B------:R-:W2:Y:S01]  /*0030*/  LDCU.128 UR8, c[0x0][0x390] ;  /* 0x00007200ff0877ac */ /* 0x000ea20008000c00 */
[----:B------:R-:W1:Y:S06]  /*0040*/  S2R R2, SR_TID.Y ;  /* 0x0000000000027919 */ /* 0x000e6c0000002200 */
[----:B------:R-:W0:Y:S08]  /*0050*/  S2UR UR5, SR_CTAID.X ;  /* 0x00000000000579c3 */ /* 0x000e300000002500 */
[----:B------:R-:W0:Y:S08]  /*0060*/  LDC R0, c[0x0][0x360] ;  /* 0x0000d800ff007b82 */ /* 0x000e300000000800 */
[----:B------:R-:W1:Y:S01]  /*0070*/  S2UR UR4, SR_CTAID.Y ;  /* 0x00000000000479c3 */ /* 0x000e620000002600 */
[----:B0-----:R-:W-:-:S05]  /*0080*/  IMAD R0, R0, UR5, R3 ;  /* 0x0000000500007c24 */ /* 0x001fca000f8e0203 */
[----:B------:R-:W-:Y:S01]  /*0090*/  SHF.L.U32 R0, R0, 0x2, RZ ;  /* 0x0000000200007819 */ /* 0x000fe200000006ff */
[----:B-1----:R-:W-:-:S03]  /*00a0*/  IMAD R9, R9, UR4, R2 ;  /* 0x0000000409097c24 */ /* 0x002fc6000f8e0202 */
[----:B--2---:R-:W-:Y:S02]  /*00b0*/  ISETP.GE.U32.AND P1, PT, R0, UR10, PT ;  /* 0x0000000a00007c0c */ /* 0x004fe4000bf26070 */
[----:B------:R-:W-:Y:S02]  /*00c0*/  SHF.R.S32.HI R2, RZ, 0x1f, R0 ;  /* 0x0000001fff027819 */ /* 0x000fe40000011400 */
[----:B------:R-:W-:Y:S02]  /*00d0*/  ISETP.GE.U32.AND P0, PT, R9, UR8, PT ;  /* 0x0000000809007c0c */ /* 0x000fe4000bf06070 */
[----:B------:R-:W-:-:S04]  /*00e0*/  ISETP.GE.U32.AND.EX P1, PT, R2, UR11, PT, P1 ;  /* 0x0000000b02007c0c */ /* 0x000fc8000bf26110 */
[----:B------:R-:W-:-:S13]  /*00f0*/  ISETP.GE.U32.OR.EX P0, PT, RZ, UR9, P1, P0 ;  /* 0x00000009ff007c0c */ /* 0x000fda0008f06500 */
[----:B------:R-:W-:Y:S05]  /*0100*/  @P0 EXIT ;  /* 0x000000000000094d */ /* 0x000fea0003800000 */
[----:B------:R-:W0:Y:S01]  /*0110*/  LDC.64 R4, c[0x0][0x380] ;  /* 0x0000e000ff047b82 */ /* 0x000e220000000a00 */
[----:B------:R-:W1:Y:S01]  /*0120*/  LDCU.64 UR4, c[0x0][0x358] ;  /* 0x00006b00ff0477ac */ /* 0x000e620008000a00 */
[----:B------:R-:W-:Y:S01]  /*0130*/  SHF.R.S32.HI R0, RZ, 0x2, R0 ;  /* 0x00000002ff007819 */ /* 0x000fe20000011400 */
[----:B------:R-:W-:-:S05]  /*0140*/  USHF.R.U64 UR6, UR10, 0x2, UR11 ;  /* 0x000000020a067899 */ /* 0x000fca000800120b */
[----:B------:R-:W2:Y:S01]  /*0150*/  LDC.64 R2, c[0x0][0x388] ;  /* 0x0000e200ff027b82 */ /* 0x000ea20000000a00 */
[----:B------:R-:W-:-:S05]  /*0160*/  IMAD R9, R9, UR6, R0 ;  /* 0x0000000609097c24 */ /* 0x000fca000f8e0200 */
[----:B------:R-:W3:Y:S01]  /*0170*/  LDCU UR6, c[0x0][0x3a0] ;  /* 0x00007400ff0677ac */ /* 0x000ee20008000800 */
[----:B0-----:R-:W-:-:S06]  /*0180*/  IMAD.WIDE R4, R9, 0x10, R4 ;  /* 0x0000001009047825 */ /* 0x001fcc00078e0204 */
[----:B-1----:R-:W4:Y:S01]  /*0190*/  LDG.E.128.CONSTANT R4, desc[UR4][R4.64] ;  /* 0x0000000404047981 */ /* 0x002f22000c1e9d00 */
[----:B--2---:R-:W-:Y:S01]  /*01a0*/  IMAD.WIDE R2, R9, 0x10, R2 ;  /* 0x0000001009027825 */ /* 0x004fe200078e0202 */
[----:B----4-:R-:W-:-:S03]  /*01b0*/  FSET.BF.LT.AND R11, R4, RZ, PT ;  /* 0x000000ff040b720a */ /* 0x010fc60003801000 */
[----:B---3--:R-:W-:Y:S01]  /*01c0*/  FMUL R0, R4, UR6 ;  /* 0x0000000604007c20 */ /* 0x008fe20008400000 */
[C---:B------:R-:W-:Y:S01]  /*01d0*/  FSET.BF.LT.AND R15, R5.reuse, RZ, PT ;  /* 0x000000ff050f720a */ /* 0x040fe20003801000 */
[----:B------:R-:W-:Y:S01]  /*01e0*/  FMUL R8, R5, UR6 ;  /* 0x0000000605087c20 */ /* 0x000fe20008400000 */
[C---:B------:R-:W-:Y:S01]  /*01f0*/  FSET.BF.LT.AND R17, R6.reuse, RZ, PT ;  /* 0x000000ff0611720a */ /* 0x040fe20003801000 */
[----:B------:R-:W-:Y:S01]  /*0200*/  FMUL R10, R6, UR6 ;  /* 0x00000006060a7c20 */ /* 0x000fe20008400000 */
[C---:B------:R-:W-:Y:S01]  /*0210*/  FSET.BF.LT.AND R19, R7.reuse, RZ, PT ;  /* 0x000000ff0713720a */ /* 0x040fe20003801000 */
[----:B------:R-:W-:Y:S01]  /*0220*/  FMUL R12, R7, UR6 ;  /* 0x00000006070c7c20 */ /* 0x000fe20008400000 */
[----:B------:R-:W-:Y:S01]  /*0230*/  FMUL R13, R0, R11 ;  /* 0x0000000b000d7220 */ /* 0x000fe20000400000 */
[----:B------:R-:W-:Y:S01]  /*0240*/  FMUL R8, R8, R15 ;  /* 0x0000000f08087220 */ /* 0x000fe20000400000 */
[----:B------:R-:W-:Y:S01]  /*0250*/  FMUL R17, R10, R17 ;  /* 0x000000110a117220 */ /* 0x000fe20000400000 */
[----:B------:R-:W-:Y:S01]  /*0260*/  FSET.BF.GE.AND R11, R4, RZ, PT ;  /* 0x000000ff040b720a */ /* 0x000fe20003806000 */
[----:B------:R-:W-:Y:S01]  /*0270*/  FMUL R12, R12, R19 ;  /* 0x000000130c0c7220 */ /* 0x000fe20000400000 */
[----:B------:R-:W-:-:S02]  /*0280*/  FSET.BF.GE.AND R0, R5, RZ, PT ;  /* 0x000000ff0500720a */ /* 0x000fc40003806000 */
[----:B------:R-:W-:Y:S01]  /*0290*/  FSET.BF.GE.AND R15, R6, RZ, PT ;  /* 0x000000ff060f720a */ /* 0x000fe20003806000 */
[----:B------:R-:W-:Y:S01]  /*02a0*/  FFMA R4, R4, R11, R13 ;  /* 0x0000000b04047223 */ /* 0x000fe2000000000d */
[----:B------:R-:W-:Y:S01]  /*02b0*/  FSET.BF.GE.AND R10, R7, RZ, PT ;  /* 0x000000ff070a720a */ /* 0x000fe20003806000 */
[----:B------:R-:W-:Y:S02]  /*02c0*/  FFMA R5, R5, R0, R8 ;  /* 0x0000000005057223 */ /* 0x000fe40000000008 */
[----:B------:R-:W-:Y:S02]  /*02d0*/  FFMA R6, R6, R15, R17 ;  /* 0x0000000f06067223 */ /* 0x000fe40000000011 */
[----:B------:R-:W-:-:S05]  /*02e0*/  FFMA R7, R7, R10, R12 ;  /* 0x0000000a07077223 */ /* 0x000fca000000000c */
[----:B------:R-:W-:Y:S01]  /*02f0*/  STG.E.128 desc[UR4][R2.64], R4 ;  /* 0x0000000402007986 */ /* 0x000fe2000c101d04 */
[----:B------:R-:W-:Y:S05]  /*0300*/  EXIT ;  /* 0x000000000000794d */ /* 0x000fea0003800000 */
.L_x_0:
[----:B------:R-:W-:-:S00]  /*0310*/  BRA `(.L_x_0) ;  /* 0xfffffffc00fc7947 */ /* 0x000fc0000383ffff */
[----:B------:R-:W-:-:S00]  /*0320*/  NOP ;  /* 0x0000000000007918 */ /* 0x000fc00000000000 */
        /* <DEDUP_REMOVED lines=13> */
.L_x_1:


//--------------------- .nv.shared.reserved.0     --------------------------
	.section	.nv.shared.reserved.0,"aw",@nobits
	.weak		__nv_reservedSMEM_offset_0_alias
	.size		__nv_reservedSMEM_offset_0_alias, 0, 64
	.other		__nv_reservedSMEM_offset_0_alias,@"STO_CUDA_RESERVED_SHARED STV_DEFAULT"
__nv_reservedSMEM_offset_0_alias:
	.zero		0
	.zero		64


//--------------------- .nv.constant0._Z17leaky_relu_kernelPK6float4PS_mmf --------------------------
	.section	.nv.constant0._Z17leaky_relu_kernelPK6float4PS_mmf,"a",@progbits
	.sectionflags	@""
	.align	4
.nv.constant0._Z17leaky_relu_kernelPK6float4PS_mmf:
	.zero		932


//--------------------- SYMBOLS --------------------------

	.type		.nv.reservedSmem.offset0,@object
	.size		.nv.reservedSmem.offset0,0x4
